//
// Generated by NVIDIA NVVM Compiler
//
// Compiler Build ID: CL-36424714
// Cuda compilation tools, release 13.0, V13.0.88
// Based on NVVM 20.0.0
//

.version 9.0
.target sm_100
.address_size 64

	// .globl	_Z15initDropoutMaskPfjjfj
.global .align 4 .b8 precalc_xorwow_matrix[102400];
.global .align 4 .b8 precalc_xorwow_offset_matrix[102400];
.global .align 4 .b8 mrg32k3aM1[2304];
.global .align 4 .b8 mrg32k3aM2[2304];
.global .align 4 .b8 mrg32k3aM1SubSeq[2016];
.global .align 4 .b8 mrg32k3aM2SubSeq[2016];
.global .align 4 .b8 mrg32k3aM1Seq[2304];
.global .align 4 .b8 mrg32k3aM2Seq[2304];
.const .align 8 .b8 __cr_lgamma_table[72];

.visible .entry _Z15initDropoutMaskPfjjfj(
	.param .u64 .ptr .align 1 _Z15initDropoutMaskPfjjfj_param_0,
	.param .u32 _Z15initDropoutMaskPfjjfj_param_1,
	.param .u32 _Z15initDropoutMaskPfjjfj_param_2,
	.param .f32 _Z15initDropoutMaskPfjjfj_param_3,
	.param .u32 _Z15initDropoutMaskPfjjfj_param_4
)
{
	.reg .pred 	%p<6>;
	.reg .b32 	%r<101>;
	.reg .b32 	%f<10>;
	.reg .b64 	%rd<5>;

	ld.param.u64 	%rd1, [_Z15initDropoutMaskPfjjfj_param_0];
	ld.param.u32 	%r10, [_Z15initDropoutMaskPfjjfj_param_1];
	ld.param.u32 	%r11, [_Z15initDropoutMaskPfjjfj_param_2];
	ld.param.f32 	%f3, [_Z15initDropoutMaskPfjjfj_param_3];
	ld.param.u32 	%r12, [_Z15initDropoutMaskPfjjfj_param_4];
	mov.u32 	%r13, %ctaid.x;
	mov.u32 	%r14, %ntid.x;
	mov.u32 	%r15, %tid.x;
	mad.lo.s32 	%r1, %r13, %r14, %r15;
	setp.ge.u32 	%p1, %r1, %r12;
	@%p1 bra 	$L__BB0_10;
	and.b32  	%r16, %r11, 3;
	shr.u32 	%r17, %r11, 2;
	mov.b32 	%r18, -766435501;
	mul.hi.u32 	%r19, %r18, %r17;
	mul.lo.s32 	%r20, %r17, -766435501;
	mov.b32 	%r21, -845247145;
	mul.hi.u32 	%r22, %r21, %r1;
	mul.lo.s32 	%r23, %r1, -845247145;
	xor.b32  	%r24, %r22, %r10;
	add.s32 	%r25, %r10, -1640531527;
	mul.hi.u32 	%r26, %r18, %r24;
	mul.lo.s32 	%r27, %r24, -766435501;
	mul.hi.u32 	%r28, %r21, %r19;
	mul.lo.s32 	%r29, %r19, -845247145;
	xor.b32  	%r30, %r23, %r28;
	xor.b32  	%r31, %r30, %r25;
	xor.b32  	%r32, %r26, %r20;
	xor.b32  	%r33, %r32, -1150833019;
	add.s32 	%r34, %r10, 1013904242;
	mul.hi.u32 	%r35, %r18, %r31;
	mul.lo.s32 	%r36, %r31, -766435501;
	mul.hi.u32 	%r37, %r21, %r33;
	mul.lo.s32 	%r38, %r33, -845247145;
	xor.b32  	%r39, %r29, %r34;
	xor.b32  	%r40, %r39, %r37;
	xor.b32  	%r41, %r27, %r35;
	xor.b32  	%r42, %r41, 1993301258;
	add.s32 	%r43, %r10, -626627285;
	mul.hi.u32 	%r44, %r18, %r40;
	mul.lo.s32 	%r45, %r40, -766435501;
	mul.hi.u32 	%r46, %r21, %r42;
	mul.lo.s32 	%r47, %r42, -845247145;
	xor.b32  	%r48, %r38, %r43;
	xor.b32  	%r49, %r48, %r46;
	xor.b32  	%r50, %r36, %r44;
	xor.b32  	%r51, %r50, 842468239;
	add.s32 	%r52, %r10, 2027808484;
	mul.hi.u32 	%r53, %r18, %r49;
	mul.lo.s32 	%r54, %r49, -766435501;
	mul.hi.u32 	%r55, %r21, %r51;
	mul.lo.s32 	%r56, %r51, -845247145;
	xor.b32  	%r57, %r47, %r52;
	xor.b32  	%r58, %r57, %r55;
	xor.b32  	%r59, %r45, %r53;
	xor.b32  	%r60, %r59, -308364780;
	add.s32 	%r61, %r10, 387276957;
	mul.hi.u32 	%r62, %r18, %r58;
	mul.lo.s32 	%r63, %r58, -766435501;
	mul.hi.u32 	%r64, %r21, %r60;
	mul.lo.s32 	%r65, %r60, -845247145;
	xor.b32  	%r66, %r56, %r61;
	xor.b32  	%r67, %r66, %r64;
	xor.b32  	%r68, %r54, %r62;
	xor.b32  	%r69, %r68, -1459197799;
	add.s32 	%r70, %r10, -1253254570;
	mul.hi.u32 	%r71, %r18, %r67;
	mul.lo.s32 	%r72, %r67, -766435501;
	mul.hi.u32 	%r73, %r21, %r69;
	mul.lo.s32 	%r74, %r69, -845247145;
	xor.b32  	%r75, %r65, %r70;
	xor.b32  	%r76, %r75, %r73;
	xor.b32  	%r77, %r63, %r71;
	xor.b32  	%r78, %r77, 1684936478;
	add.s32 	%r79, %r10, 1401181199;
	mul.hi.u32 	%r80, %r18, %r76;
	mul.lo.s32 	%r81, %r76, -766435501;
	mul.hi.u32 	%r82, %r21, %r78;
	mul.lo.s32 	%r83, %r78, -845247145;
	xor.b32  	%r84, %r74, %r79;
	xor.b32  	%r2, %r84, %r82;
	xor.b32  	%r85, %r72, %r80;
	xor.b32  	%r86, %r85, 534103459;
	add.s32 	%r87, %r10, -239350328;
	mul.hi.u32 	%r88, %r18, %r2;
	mul.hi.u32 	%r89, %r21, %r86;
	mul.lo.s32 	%r90, %r86, -845247145;
	xor.b32  	%r91, %r83, %r87;
	xor.b32  	%r3, %r91, %r89;
	xor.b32  	%r92, %r81, %r88;
	xor.b32  	%r4, %r92, -616729560;
	add.s32 	%r93, %r10, -1879881855;
	mul.hi.u32 	%r94, %r21, %r4;
	xor.b32  	%r95, %r90, %r93;
	xor.b32  	%r100, %r95, %r94;
	setp.gt.s32 	%p2, %r16, 1;
	@%p2 bra 	$L__BB0_5;
	setp.eq.s32 	%p4, %r16, 0;
	@%p4 bra 	$L__BB0_7;
	mul.lo.s32 	%r100, %r4, -845247145;
	bra.uni 	$L__BB0_7;
$L__BB0_4:
	mov.b32 	%r96, -766435501;
	mul.hi.u32 	%r97, %r96, %r3;
	mul.lo.s32 	%r98, %r2, -766435501;
	xor.b32  	%r99, %r98, %r97;
	xor.b32  	%r100, %r99, -1767562579;
	bra.uni 	$L__BB0_7;
$L__BB0_5:
	setp.eq.s32 	%p3, %r16, 2;
	@%p3 bra 	$L__BB0_4;
	mul.lo.s32 	%r100, %r3, -766435501;
$L__BB0_7:
	cvt.rn.f32.u32 	%f5, %r100;
	fma.rn.f32 	%f6, %f5, 0f2F800000, 0f2F000000;
	setp.leu.f32 	%p5, %f6, %f3;
	mov.f32 	%f9, 0f00000000;
	@%p5 bra 	$L__BB0_9;
	mov.f32 	%f7, 0f3F800000;
	sub.f32 	%f8, %f7, %f3;
	rcp.rn.f32 	%f9, %f8;
$L__BB0_9:
	cvta.to.global.u64 	%rd2, %rd1;
	mul.wide.u32 	%rd3, %r1, 4;
	add.s64 	%rd4, %rd2, %rd3;
	st.global.f32 	[%rd4], %f9;
$L__BB0_10:
	ret;

}
	// .globl	_Z10clearValuePffj
.visible .entry _Z10clearValuePffj(
	.param .u64 .ptr .align 1 _Z10clearValuePffj_param_0,
	.param .f32 _Z10clearValuePffj_param_1,
	.param .u32 _Z10clearValuePffj_param_2
)
{
	.reg .pred 	%p<2>;
	.reg .b32 	%r<6>;
	.reg .b32 	%f<2>;
	.reg .b64 	%rd<5>;

	ld.param.u64 	%rd1, [_Z10clearValuePffj_param_0];
	ld.param.f32 	%f1, [_Z10clearValuePffj_param_1];
	ld.param.u32 	%r2, [_Z10clearValuePffj_param_2];
	mov.u32 	%r3, %ctaid.x;
	mov.u32 	%r4, %ntid.x;
	mov.u32 	%r5, %tid.x;
	mad.lo.s32 	%r1, %r3, %r4, %r5;
	setp.ge.u32 	%p1, %r1, %r2;
	@%p1 bra 	$L__BB1_2;
	cvta.to.global.u64 	%rd2, %rd1;
	mul.wide.u32 	%rd3, %r1, 4;
	add.s64 	%rd4, %rd2, %rd3;
	st.global.f32 	[%rd4], %f1;
$L__BB1_2:
	ret;

}


// ===== COMPILED SASS (sm_100) =====

	.target	sm_100

	.elftype	@"ET_EXEC"


//--------------------- .note.nv.tkinfo           --------------------------
	.section	.note.nv.tkinfo,"",@"SHT_NOTE"
	.sectionflags	@"SHF_NOTE_NV_TKINFO"
	.tkinfo
        /*0018*/ 	.word	0x00000002
        /*0030*/ 	.string	""
        /*0030*/ 	.string	"ptxas"
        /*0030*/ 	.string	"Cuda compilation tools, release 13.0, V13.0.88"
        /*0030*/ 	.string	"Build cuda_13.0.r13.0/compiler.36424714_0"
        /*0030*/ 	.string	"-arch sm_100 -m 64 "



//--------------------- .note.nv.cuinfo           --------------------------
	.section	.note.nv.cuinfo,"",@"SHT_NOTE"
	.sectionflags	@"SHF_NOTE_NV_CUINFO"
        /*0018*/ 	.short	0x0002
        /*001a*/ 	.short	0x0064
        /*001c*/ 	.short	0x0082
	.zero		2


//--------------------- .nv.info                  --------------------------
	.section	.nv.info,"",@"SHT_CUDA_INFO"
	.align	4


	//----- nvinfo : EIATTR_REGCOUNT
	.align		4
        /*0000*/ 	.byte	0x04, 0x2f
        /*0002*/ 	.short	(.L_10 - .L_9)
	.align		4
.L_9:
        /*0004*/ 	.word	index@(_Z15initDropoutMaskPfjjfj)
        /*0008*/ 	.word	0x00000010


	//----- nvinfo : EIATTR_FRAME_SIZE
	.align		4
.L_10:
        /*000c*/ 	.byte	0x04, 0x11
        /*000e*/ 	.short	(.L_12 - .L_11)
	.align		4
.L_11:
        /*0010*/ 	.word	index@($__internal_0_$__cuda_sm20_rcp_rn_f32_slowpath)
        /*0014*/ 	.word	0x00000000


	//----- nvinfo : EIATTR_FRAME_SIZE
	.align		4
.L_12:
        /*0018*/ 	.byte	0x04, 0x11
        /*001a*/ 	.short	(.L_14 - .L_13)
	.align		4
.L_13:
        /*001c*/ 	.word	index@(_Z15initDropoutMaskPfjjfj)
        /*0020*/ 	.word	0x00000000


	//----- nvinfo : EIATTR_REGCOUNT
	.align		4
.L_14:
        /*0024*/ 	.byte	0x04, 0x2f
        /*0026*/ 	.short	(.L_16 - .L_15)
	.align		4
.L_15:
        /*0028*/ 	.word	index@(_Z10clearValuePffj)
        /*002c*/ 	.word	0x0000000a


	//----- nvinfo : EIATTR_FRAME_SIZE
	.align		4
.L_16:
        /*0030*/ 	.byte	0x04, 0x11
        /*0032*/ 	.short	(.L_18 - .L_17)
	.align		4
.L_17:
        /*0034*/ 	.word	index@(_Z10clearValuePffj)
        /*0038*/ 	.word	0x00000000


	//----- nvinfo : EIATTR_MIN_STACK_SIZE
	.align		4
.L_18:
        /*003c*/ 	.byte	0x04, 0x12
        /*003e*/ 	.short	(.L_20 - .L_19)
	.align		4
.L_19:
        /*0040*/ 	.word	index@(_Z10clearValuePffj)
        /*0044*/ 	.word	0x00000000


	//----- nvinfo : EIATTR_MIN_STACK_SIZE
	.align		4
.L_20:
        /*0048*/ 	.byte	0x04, 0x12
        /*004a*/ 	.short	(.L_22 - .L_21)
	.align		4
.L_21:
        /*004c*/ 	.word	index@(_Z15initDropoutMaskPfjjfj)
        /*0050*/ 	.word	0x00000000
.L_22:


//--------------------- .nv.compat                --------------------------
	.section	.nv.compat,"",@"SHT_CUDA_COMPAT_INFO"
	.align	4
        /*0000*/ 	.byte	0x02, 0x09, 0x00, 0x00, 0x02, 0x02, 0x01, 0x00, 0x02, 0x05, 0x05, 0x00, 0x03, 0x07, 0x01, 0x01
        /*0010*/ 	.byte	0x02, 0x03, 0x00, 0x00, 0x02, 0x06, 0x01, 0x00, 0x04, 0x0b, 0x08, 0x00, 0x09, 0x00, 0x00, 0x00
        /*0020*/ 	.byte	0x00, 0x00, 0x00, 0x00


//--------------------- .nv.info._Z10clearValuePffj --------------------------
	.section	.nv.info._Z10clearValuePffj,"",@"SHT_CUDA_INFO"
	.sectionflags	@""
	.align	4


	//----- nvinfo : EIATTR_CUDA_API_VERSION
	.align		4
        /*0000*/ 	.byte	0x04, 0x37
        /*0002*/ 	.short	(.L_24 - .L_23)
.L_23:
        /*0004*/ 	.word	0x00000082


	//----- nvinfo : EIATTR_KPARAM_INFO
	.align		4
.L_24:
        /*0008*/ 	.byte	0x04, 0x17
        /*000a*/ 	.short	(.L_26 - .L_25)
.L_25:
        /*000c*/ 	.word	0x00000000
        /*0010*/ 	.short	0x0002
        /*0012*/ 	.short	0x000c
        /*0014*/ 	.byte	0x00, 0xf0, 0x11, 0x00


	//----- nvinfo : EIATTR_KPARAM_INFO
	.align		4
.L_26:
        /*0018*/ 	.byte	0x04, 0x17
        /*001a*/ 	.short	(.L_28 - .L_27)
.L_27:
        /*001c*/ 	.word	0x00000000
        /*0020*/ 	.short	0x0001
        /*0022*/ 	.short	0x0008
        /*0024*/ 	.byte	0x00, 0xf0, 0x11, 0x00


	//----- nvinfo : EIATTR_KPARAM_INFO
	.align		4
.L_28:
        /*0028*/ 	.byte	0x04, 0x17
        /*002a*/ 	.short	(.L_30 - .L_29)
.L_29:
        /*002c*/ 	.word	0x00000000
        /*0030*/ 	.short	0x0000
        /*0032*/ 	.short	0x0000
        /*0034*/ 	.byte	0x00, 0xf5, 0x21, 0x00


	//----- nvinfo : EIATTR_SPARSE_MMA_MASK
	.align		4
.L_30:
        /*0038*/ 	.byte	0x03, 0x50
        /*003a*/ 	.short	0x0000


	//----- nvinfo : EIATTR_MAXREG_COUNT
	.align		4
        /*003c*/ 	.byte	0x03, 0x1b
        /*003e*/ 	.short	0x00ff


	//----- nvinfo : EIATTR_MERCURY_ISA_VERSION
	.align		4
        /*0040*/ 	.byte	0x03, 0x5f
        /*0042*/ 	.short	0x0101


	//----- nvinfo : EIATTR_VRC_CTA_INIT_COUNT
	.align		4
        /*0044*/ 	.byte	0x02, 0x4a
	.zero		1
	.zero		1


	//----- nvinfo : EIATTR_EXIT_INSTR_OFFSETS
	.align		4
        /*0048*/ 	.byte	0x04, 0x1c
        /*004a*/ 	.short	(.L_32 - .L_31)


	//   ....[0]....
.L_31:
        /*004c*/ 	.word	0x00000070


	//   ....[1]....
        /*0050*/ 	.word	0x000000d0


	//----- nvinfo : EIATTR_CBANK_PARAM_SIZE
	.align		4
.L_32:
        /*0054*/ 	.byte	0x03, 0x19
        /*0056*/ 	.short	0x0010


	//----- nvinfo : EIATTR_PARAM_CBANK
	.align		4
        /*0058*/ 	.byte	0x04, 0x0a
        /*005a*/ 	.short	(.L_34 - .L_33)
	.align		4
.L_33:
        /*005c*/ 	.word	index@(.nv.constant0._Z10clearValuePffj)
        /*0060*/ 	.short	0x0380
        /*0062*/ 	.short	0x0010


	//----- nvinfo : EIATTR_SW_WAR
	.align		4
.L_34:
        /*0064*/ 	.byte	0x04, 0x36
        /*0066*/ 	.short	(.L_36 - .L_35)
.L_35:
        /*0068*/ 	.word	0x00000008
.L_36:


//--------------------- .nv.info._Z15initDropoutMaskPfjjfj --------------------------
	.section	.nv.info._Z15initDropoutMaskPfjjfj,"",@"SHT_CUDA_INFO"
	.sectionflags	@""
	.align	4


	//----- nvinfo : EIATTR_CUDA_API_VERSION
	.align		4
        /*0000*/ 	.byte	0x04, 0x37
        /*0002*/ 	.short	(.L_38 - .L_37)
.L_37:
        /*0004*/ 	.word	0x00000082


	//----- nvinfo : EIATTR_KPARAM_INFO
	.align		4
.L_38:
        /*0008*/ 	.byte	0x04, 0x17
        /*000a*/ 	.short	(.L_40 - .L_39)
.L_39:
        /*000c*/ 	.word	0x00000000
        /*0010*/ 	.short	0x0004
        /*0012*/ 	.short	0x0014
        /*0014*/ 	.byte	0x00, 0xf0, 0x11, 0x00


	//----- nvinfo : EIATTR_KPARAM_INFO
	.align		4
.L_40:
        /*0018*/ 	.byte	0x04, 0x17
        /*001a*/ 	.short	(.L_42 - .L_41)
.L_41:
        /*001c*/ 	.word	0x00000000
        /*0020*/ 	.short	0x0003
        /*0022*/ 	.short	0x0010
        /*0024*/ 	.byte	0x00, 0xf0, 0x11, 0x00


	//----- nvinfo : EIATTR_KPARAM_INFO
	.align		4
.L_42:
        /*0028*/ 	.byte	0x04, 0x17
        /*002a*/ 	.short	(.L_44 - .L_43)
.L_43:
        /*002c*/ 	.word	0x00000000
        /*0030*/ 	.short	0x0002
        /*0032*/ 	.short	0x000c
        /*0034*/ 	.byte	0x00, 0xf0, 0x11, 0x00


	//----- nvinfo : EIATTR_KPARAM_INFO
	.align		4
.L_44:
        /*0038*/ 	.byte	0x04, 0x17
        /*003a*/ 	.short	(.L_46 - .L_45)
.L_45:
        /*003c*/ 	.word	0x00000000
        /*0040*/ 	.short	0x0001
        /*0042*/ 	.short	0x0008
        /*0044*/ 	.byte	0x00, 0xf0, 0x11, 0x00


	//----- nvinfo : EIATTR_KPARAM_INFO
	.align		4
.L_46:
        /*0048*/ 	.byte	0x04, 0x17
        /*004a*/ 	.short	(.L_48 - .L_47)
.L_47:
        /*004c*/ 	.word	0x00000000
        /*0050*/ 	.short	0x0000
        /*0052*/ 	.short	0x0000
        /*0054*/ 	.byte	0x00, 0xf5, 0x21, 0x00


	//----- nvinfo : EIATTR_SPARSE_MMA_MASK
	.align		4
.L_48:
        /*0058*/ 	.byte	0x03, 0x50
        /*005a*/ 	.short	0x0000


	//----- nvinfo : EIATTR_MAXREG_COUNT
	.align		4
        /*005c*/ 	.byte	0x03, 0x1b
        /*005e*/ 	.short	0x00ff


	//----- nvinfo : EIATTR_MERCURY_ISA_VERSION
	.align		4
        /*0060*/ 	.byte	0x03, 0x5f
        /*0062*/ 	.short	0x0101


	//----- nvinfo : EIATTR_VRC_CTA_INIT_COUNT
	.align		4
        /*0064*/ 	.byte	0x02, 0x4a
	.zero		1
	.zero		1


	//----- nvinfo : EIATTR_EXIT_INSTR_OFFSETS
	.align		4
        /*0068*/ 	.byte	0x04, 0x1c
        /*006a*/ 	.short	(.L_50 - .L_49)


	//   ....[0]....
.L_49:
        /*006c*/ 	.word	0x00000070


	//   ....[1]....
        /*0070*/ 	.word	0x000005e0


	//----- nvinfo : EIATTR_CRS_STACK_SIZE
	.align		4
.L_50:
        /*0074*/ 	.byte	0x04, 0x1e
        /*0076*/ 	.short	(.L_52 - .L_51)
.L_51:
        /*0078*/ 	.word	0x00000000


	//----- nvinfo : EIATTR_CBANK_PARAM_SIZE
	.align		4
.L_52:
        /*007c*/ 	.byte	0x03, 0x19
        /*007e*/ 	.short	0x0018


	//----- nvinfo : EIATTR_PARAM_CBANK
	.align		4
        /*0080*/ 	.byte	0x04, 0x0a
        /*0082*/ 	.short	(.L_54 - .L_53)
	.align		4
.L_53:
        /*0084*/ 	.word	index@(.nv.constant0._Z15initDropoutMaskPfjjfj)
        /*0088*/ 	.short	0x0380
        /*008a*/ 	.short	0x0018


	//----- nvinfo : EIATTR_SW_WAR
	.align		4
.L_54:
        /*008c*/ 	.byte	0x04, 0x36
        /*008e*/ 	.short	(.L_56 - .L_55)
.L_55:
        /*0090*/ 	.word	0x00000008
.L_56:


//--------------------- .nv.callgraph             --------------------------
	.section	.nv.callgraph,"",@"SHT_CUDA_CALLGRAPH"
	.align	4
	.sectionentsize	8
	.align		4
        /*0000*/ 	.word	0x00000000
	.align		4
        /*0004*/ 	.word	0xffffffff
	.align		4
        /*0008*/ 	.word	0x00000000
	.align		4
        /*000c*/ 	.word	0xfffffffe
	.align		4
        /*0010*/ 	.word	0x00000000
	.align		4
        /*0014*/ 	.word	0xfffffffd
	.align		4
        /*0018*/ 	.word	0x00000000
	.align		4
        /*001c*/ 	.word	0xfffffffc


//--------------------- .nv.constant4             --------------------------
	.section	.nv.constant4,"a",@progbits
	.align	8
	.align		8
.nv.constant4:
        /*0000*/ 	.dword	precalc_xorwow_matrix
	.align		8
        /*0008*/ 	.dword	precalc_xorwow_offset_matrix
	.align		8
        /*0010*/ 	.dword	mrg32k3aM1
	.align		8
        /*0018*/ 	.dword	mrg32k3aM2
	.align		8
        /*0020*/ 	.dword	mrg32k3aM1SubSeq
	.align		8
        /*0028*/ 	.dword	mrg32k3aM2SubSeq
	.align		8
        /*0030*/ 	.dword	mrg32k3aM1Seq
	.align		8
        /*0038*/ 	.dword	mrg32k3aM2Seq


//--------------------- .nv.constant3             --------------------------
	.section	.nv.constant3,"a",@progbits
	.align	8
.nv.constant3:
	.type		__cr_lgamma_table,@object
	.size		__cr_lgamma_table,(.L_8 - __cr_lgamma_table)
__cr_lgamma_table:
        /*0000*/ 	.byte	0x00, 0x00, 0x00, 0x00, 0x00, 0x00, 0x00, 0x00, 0x00, 0x00, 0x00, 0x00, 0x00, 0x00, 0x00, 0x00
        /*0010*/ 	.byte	0xef, 0x39, 0xfa, 0xfe, 0x42, 0x2e, 0xe6, 0x3f, 0x02, 0x20, 0x2a, 0xfa, 0x0b, 0xab, 0xfc, 0x3f
        /*0020*/ 	.byte	0xf9, 0x2c, 0x92, 0x7c, 0xa7, 0x6c, 0x09, 0x40, 0xc9, 0x79, 0x44, 0x3c, 0x64, 0x26, 0x13, 0x40
        /*0030*/ 	.byte	0xca, 0x01, 0xcf, 0x3a, 0x27, 0x51, 0x1a, 0x40, 0x30, 0xcc, 0x2d, 0xf3, 0xe1, 0x0c, 0x21, 0x40
        /*0040*/ 	.byte	0x0d, 0xb7, 0xfc, 0x82, 0x8e, 0x35, 0x25, 0x40
.L_8:


//--------------------- .text._Z10clearValuePffj  --------------------------
	.section	.text._Z10clearValuePffj,"ax",@progbits
	.align	128
        .global         _Z10clearValuePffj
        .type           _Z10clearValuePffj,@function
        .size           _Z10clearValuePffj,(.L_x_11 - _Z10clearValuePffj)
        .other          _Z10clearValuePffj,@"STO_CUDA_ENTRY STV_DEFAULT"
_Z10clearValuePffj:
.text._Z10clearValuePffj:
[----:B------:R-:W-:Y:S01]  /*0000*/  LDC R1, c[0x0][0x37c] ;  /* 0x0000df00ff017b82 */ /* 0x000fe20000000800 */
[----:B------:R-:W0:Y:S07]  /*0010*/  S2R R0, SR_TID.X ;  /* 0x0000000000007919 */ /* 0x000e2e0000002100 */
[----:B------:R-:W0:Y:S01]  /*0020*/  S2UR UR4, SR_CTAID.X ;  /* 0x00000000000479c3 */ /* 0x000e220000002500 */
[----:B------:R-:W1:Y:S07]  /*0030*/  LDCU UR5, c[0x0][0x38c] ;  /* 0x00007180ff0577ac */ /* 0x000e6e0008000800 */
[----:B------:R-:W0:Y:S02]  /*0040*/  LDC R5, c[0x0][0x360] ;  /* 0x0000d800ff057b82 */ /* 0x000e240000000800 */
[----:B0-----:R-:W-:-:S05]  /*0050*/  IMAD R5, R5, UR4, R0 ;  /* 0x0000000405057c24 */ /* 0x001fca000f8e0200 */
[----:B-1----:R-:W-:-:S13]  /*0060*/  ISETP.GE.U32.AND P0, PT, R5, UR5, PT ;  /* 0x0000000505007c0c */ /* 0x002fda000bf06070 */
[----:B------:R-:W-:Y:S05]  /*0070*/  @P0 EXIT ;  /* 0x000000000000094d */ /* 0x000fea0003800000 */
[----:B------:R-:W0:Y:S01]  /*0080*/  LDC.64 R2, c[0x0][0x380] ;  /* 0x0000e000ff027b82 */ /* 0x000e220000000a00 */
[----:B------:R-:W1:Y:S07]  /*0090*/  LDCU.64 UR4, c[0x0][0x358] ;  /* 0x00006b00ff0477ac */ /* 0x000e6e0008000a00 */
[----:B------:R-:W1:Y:S01]  /*00a0*/  LDC R7, c[0x0][0x388] ;  /* 0x0000e200ff077b82 */ /* 0x000e620000000800 */
[----:B0-----:R-:W-:-:S05]  /*00b0*/  IMAD.WIDE.U32 R2, R5, 0x4, R2 ;  /* 0x0000000405027825 */ /* 0x001fca00078e0002 */
[----:B-1----:R-:W-:Y:S01]  /*00c0*/  STG.E desc[UR4][R2.64], R7 ;  /* 0x0000000702007986 */ /* 0x002fe2000c101904 */
[----:B------:R-:W-:Y:S05]  /*00d0*/  EXIT ;  /* 0x000000000000794d */ /* 0x000fea0003800000 */
.L_x_0:
[----:B------:R-:W-:-:S00]  /*00e0*/  BRA `(.L_x_0) ;  /* 0xfffffffc00fc7947 */ /* 0x000fc0000383ffff */
[----:B------:R-:W-:-:S00]  /*00f0*/  NOP ;  /* 0x0000000000007918 */ /* 0x000fc00000000000 */
        /* <DEDUP_REMOVED lines=8> */
.L_x_11:


//--------------------- .text._Z15initDropoutMaskPfjjfj --------------------------
	.section	.text._Z15initDropoutMaskPfjjfj,"ax",@progbits
	.align	128
        .global         _Z15initDropoutMaskPfjjfj
        .type           _Z15initDropoutMaskPfjjfj,@function
        .size           _Z15initDropoutMaskPfjjfj,(.L_x_10 - _Z15initDropoutMaskPfjjfj)
        .other          _Z15initDropoutMaskPfjjfj,@"STO_CUDA_ENTRY STV_DEFAULT"
_Z15initDropoutMaskPfjjfj:
.text._Z15initDropoutMaskPfjjfj:
        /* <DEDUP_REMOVED lines=9> */
[----:B------:R-:W-:Y:S01]  /*0090*/  IMAD.WIDE.U32 R8, R2, -0x326172a9, RZ ;  /* 0xcd9e8d5702087825 */ /* 0x000fe200078e00ff */
[----:B0-----:R-:W-:-:S03]  /*00a0*/  SHF.R.U32.HI R10, RZ, 0x2, R5 ;  /* 0x00000002ff0a7819 */ /* 0x001fc60000011605 */
[----:B------:R-:W-:Y:S01]  /*00b0*/  VIADD R3, R4, 0x9e3779b9 ;  /* 0x9e3779b904037836 */ /* 0x000fe20000000000 */
[----:B------:R-:W-:Y:S02]  /*00c0*/  LOP3.LUT R12, R9, R4, RZ, 0x3c, !PT ;  /* 0x00000004090c7212 */ /* 0x000fe400078e3cff */
[----:B------:R-:W-:Y:S01]  /*00d0*/  LOP3.LUT R5, R5, 0x3, RZ, 0xc0, !PT ;  /* 0x0000000305057812 */ /* 0x000fe200078ec0ff */
[----:B------:R-:W-:-:S03]  /*00e0*/  IMAD.WIDE.U32 R10, R10, -0x2daee0ad, RZ ;  /* 0xd2511f530a0a7825 */ /* 0x000fc600078e00ff */
[----:B------:R-:W-:Y:S01]  /*00f0*/  ISETP.GT.AND P0, PT, R5, 0x1, PT ;  /* 0x000000010500780c */ /* 0x000fe20003f04270 */
[----:B------:R-:W-:-:S04]  /*0100*/  IMAD.WIDE.U32 R12, R12, -0x2daee0ad, RZ ;  /* 0xd2511f530c0c7825 */ /* 0x000fc800078e00ff */
[----:B------:R-:W-:Y:S01]  /*0110*/  IMAD.WIDE.U32 R6, R11, -0x326172a9, RZ ;  /* 0xcd9e8d570b067825 */ /* 0x000fe200078e00ff */
[----:B------:R-:W-:-:S04]  /*0120*/  LOP3.LUT R13, R13, 0xbb67ae85, R10, 0x96, !PT ;  /* 0xbb67ae850d0d7812 */ /* 0x000fc800078e960a */
[----:B------:R-:W-:Y:S01]  /*0130*/  LOP3.LUT R8, R3, R8, R7, 0x96, !PT ;  /* 0x0000000803087212 */ /* 0x000fe200078e9607 */
[C---:B------:R-:W-:Y:S02]  /*0140*/  VIADD R3, R4.reuse, 0x3c6ef372 ;  /* 0x3c6ef37204037836 */ /* 0x040fe40000000000 */
[----:B------:R-:W-:Y:S02]  /*0150*/  VIADD R7, R4, 0xdaa66d2b ;  /* 0xdaa66d2b04077836 */ /* 0x000fe40000000000 */
[----:B------:R-:W-:-:S05]  /*0160*/  IMAD.WIDE.U32 R8, R8, -0x2daee0ad, RZ ;  /* 0xd2511f5308087825 */ /* 0x000fca00078e00ff */
[----:B------:R-:W-:Y:S01]  /*0170*/  LOP3.LUT R10, R12, 0x76cf5d0a, R9, 0x96, !PT ;  /* 0x76cf5d0a0c0a7812 */ /* 0x000fe200078e9609 */
[----:B------:R-:W-:-:S04]  /*0180*/  IMAD.WIDE.U32 R12, R13, -0x326172a9, RZ ;  /* 0xcd9e8d570d0c7825 */ /* 0x000fc800078e00ff */
[----:B------:R-:W-:Y:S01]  /*0190*/  IMAD.WIDE.U32 R10, R10, -0x326172a9, RZ ;  /* 0xcd9e8d570a0a7825 */ /* 0x000fe200078e00ff */
[----:B------:R-:W-:-:S04]  /*01a0*/  LOP3.LUT R3, R13, R6, R3, 0x96, !PT ;  /* 0x000000060d037212 */ /* 0x000fc800078e9603 */
[----:B------:R-:W-:Y:S01]  /*01b0*/  LOP3.LUT R7, R11, R12, R7, 0x96, !PT ;  /* 0x0000000c0b077212 */ /* 0x000fe200078e9607 */
[----:B------:R-:W-:Y:S01]  /*01c0*/  IMAD.WIDE.U32 R12, R3, -0x2daee0ad, RZ ;  /* 0xd2511f53030c7825 */ /* 0x000fe200078e00ff */
[----:B------:R-:W-:-:S03]  /*01d0*/  IADD3 R3, PT, PT, R4, 0x78dde6e4, RZ ;  /* 0x78dde6e404037810 */ /* 0x000fc60007ffe0ff */
[----:B------:R-:W-:Y:S01]  /*01e0*/  IMAD.WIDE.U32 R6, R7, -0x2daee0ad, RZ ;  /* 0xd2511f5307067825 */ /* 0x000fe200078e00ff */
[----:B------:R-:W-:-:S04]  /*01f0*/  LOP3.LUT R13, R8, 0x32370b8f, R13, 0x96, !PT ;  /* 0x32370b8f080d7812 */ /* 0x000fc800078e960d */
[----:B------:R-:W-:Y:S01]  /*0200*/  LOP3.LUT R8, R12, 0xed9eba14, R7, 0x96, !PT ;  /* 0xed9eba140c087812 */ /* 0x000fe200078e9607 */
[----:B------:R-:W-:-:S04]  /*0210*/  IMAD.WIDE.U32 R12, R13, -0x326172a9, RZ ;  /* 0xcd9e8d570d0c7825 */ /* 0x000fc800078e00ff */
[----:B------:R-:W-:Y:S01]  /*0220*/  IMAD.WIDE.U32 R8, R8, -0x326172a9, RZ ;  /* 0xcd9e8d5708087825 */ /* 0x000fe200078e00ff */
[----:B------:R-:W-:-:S03]  /*0230*/  LOP3.LUT R3, R13, R10, R3, 0x96, !PT ;  /* 0x0000000a0d037212 */ /* 0x000fc600078e9603 */
[----:B------:R-:W-:-:S05]  /*0240*/  VIADD R7, R4, 0x1715609d ;  /* 0x1715609d04077836 */ /* 0x000fca0000000000 */
[----:B------:R-:W-:Y:S01]  /*0250*/  LOP3.LUT R7, R9, R12, R7, 0x96, !PT ;  /* 0x0000000c09077212 */ /* 0x000fe200078e9607 */
[----:B------:R-:W-:-:S04]  /*0260*/  IMAD.WIDE.U32 R12, R3, -0x2daee0ad, RZ ;  /* 0xd2511f53030c7825 */ /* 0x000fc800078e00ff */
[----:B------:R-:W-:Y:S01]  /*0270*/  IMAD.WIDE.U32 R10, R7, -0x2daee0ad, RZ ;  /* 0xd2511f53070a7825 */ /* 0x000fe200078e00ff */
[----:B------:R-:W-:-:S03]  /*0280*/  LOP3.LUT R13, R6, 0xa9066899, R13, 0x96, !PT ;  /* 0xa9066899060d7812 */ /* 0x000fc600078e960d */
[----:B------:R-:W-:Y:S01]  /*0290*/  VIADD R3, R4, 0xb54cda56 ;  /* 0xb54cda5604037836 */ /* 0x000fe20000000000 */
[----:B------:R-:W-:Y:S01]  /*02a0*/  LOP3.LUT R6, R12, 0x646e171e, R11, 0x96, !PT ;  /* 0x646e171e0c067812 */ /* 0x000fe200078e960b */
[----:B------:R-:W-:-:S04]  /*02b0*/  IMAD.WIDE.U32 R12, R13, -0x326172a9, RZ ;  /* 0xcd9e8d570d0c7825 */ /* 0x000fc800078e00ff */
[----:B------:R-:W-:Y:S01]  /*02c0*/  IMAD.WIDE.U32 R6, R6, -0x326172a9, RZ ;  /* 0xcd9e8d5706067825 */ /* 0x000fe200078e00ff */
[----:B------:R-:W-:-:S03]  /*02d0*/  LOP3.LUT R8, R13, R8, R3, 0x96, !PT ;  /* 0x000000080d087212 */ /* 0x000fc600078e9603 */
[----:B------:R-:W-:-:S05]  /*02e0*/  VIADD R9, R4, 0x5384540f ;  /* 0x5384540f04097836 */ /* 0x000fca0000000000 */
[----:B------:R-:W-:Y:S01]  /*02f0*/  LOP3.LUT R12, R7, R12, R9, 0x96, !PT ;  /* 0x0000000c070c7212 */ /* 0x000fe200078e9609 */
[----:B------:R-:W-:-:S04]  /*0300*/  IMAD.WIDE.U32 R8, R8, -0x2daee0ad, RZ ;  /* 0xd2511f5308087825 */ /* 0x000fc800078e00ff */
[----:B------:R-:W-:Y:S01]  /*0310*/  IMAD.HI.U32 R3, R12, -0x2daee0ad, RZ ;  /* 0xd2511f530c037827 */ /* 0x000fe200078e00ff */
[----:B------:R-:W-:-:S03]  /*0320*/  LOP3.LUT R9, R10, 0x1fd5c5a3, R9, 0x96, !PT ;  /* 0x1fd5c5a30a097812 */ /* 0x000fc600078e9609 */
[----:B------:R-:W-:Y:S01]  /*0330*/  VIADD R7, R4, 0x8ff34781 ;  /* 0x8ff3478104077836 */ /* 0x000fe20000000000 */
[----:B------:R-:W-:Y:S01]  /*0340*/  LOP3.LUT R0, R8, 0xdb3d7428, R3, 0x96, !PT ;  /* 0xdb3d742808007812 */ /* 0x000fe200078e9603 */
[----:B------:R-:W-:Y:S01]  /*0350*/  IMAD.WIDE.U32 R8, R9, -0x326172a9, RZ ;  /* 0xcd9e8d5709087825 */ /* 0x000fe200078e00ff */
[----:B------:R-:W-:-:S03]  /*0360*/  IADD3 R3, PT, PT, R4, -0xe443238, RZ ;  /* 0xf1bbcdc804037810 */ /* 0x000fc60007ffe0ff */
[----:B------:R-:W-:Y:S01]  /*0370*/  IMAD.HI.U32 R10, R0, -0x326172a9, RZ ;  /* 0xcd9e8d57000a7827 */ /* 0x000fe200078e00ff */
[----:B------:R-:W-:-:S04]  /*0380*/  LOP3.LUT R3, R9, R6, R3, 0x96, !PT ;  /* 0x0000000609037212 */ /* 0x000fc800078e9603 */
[----:B------:R-:W-:Y:S01]  /*0390*/  LOP3.LUT R7, R10, R8, R7, 0x96, !PT ;  /* 0x000000080a077212 */ /* 0x000fe200078e9607 */
[----:B------:R-:W-:Y:S06]  /*03a0*/  @P0 BRA `(.L_x_1) ;  /* 0x0000000000100947 */ /* 0x000fec0003800000 */
[----:B------:R-:W-:-:S13]  /*03b0*/  ISETP.NE.AND P0, PT, R5, RZ, PT ;  /* 0x000000ff0500720c */ /* 0x000fda0003f05270 */
[----:B------:R-:W-:Y:S05]  /*03c0*/  @!P0 BRA `(.L_x_2) ;  /* 0x00000000001c8947 */ /* 0x000fea0003800000 */
[----:B------:R-:W-:Y:S01]  /*03d0*/  IMAD R7, R0, -0x326172a9, RZ ;  /* 0xcd9e8d5700077824 */ /* 0x000fe200078e02ff */
[----:B------:R-:W-:Y:S06]  /*03e0*/  BRA `(.L_x_2) ;  /* 0x0000000000147947 */ /* 0x000fec0003800000 */
.L_x_1:
[----:B------:R-:W-:-:S13]  /*03f0*/  ISETP.NE.AND P0, PT, R5, 0x2, PT ;  /* 0x000000020500780c */ /* 0x000fda0003f05270 */
[C---:B------:R-:W-:Y:S02]  /*0400*/  @P0 IMAD R7, R3.reuse, -0x2daee0ad, RZ ;  /* 0xd2511f5303070824 */ /* 0x040fe400078e02ff */
[----:B------:R-:W-:Y:S02]  /*0410*/  @!P0 IMAD R12, R12, -0x2daee0ad, RZ ;  /* 0xd2511f530c0c8824 */ /* 0x000fe400078e02ff */
[----:B------:R-:W-:-:S05]  /*0420*/  @!P0 IMAD.HI.U32 R3, R3, -0x2daee0ad, RZ ;  /* 0xd2511f5303038827 */ /* 0x000fca00078e00ff */
[----:B------:R-:W-:-:S07]  /*0430*/  @!P0 LOP3.LUT R7, R12, 0x96a522ad, R3, 0x96, !PT ;  /* 0x96a522ad0c078812 */ /* 0x000fce00078e9603 */
.L_x_2:
[----:B------:R-:W0:Y:S01]  /*0440*/  LDC R4, c[0x0][0x390] ;  /* 0x0000e400ff047b82 */ /* 0x000e220000000800 */
[----:B------:R-:W-:Y:S01]  /*0450*/  I2FP.F32.U32 R7, R7 ;  /* 0x0000000700077245 */ /* 0x000fe20000201000 */
[----:B------:R-:W-:Y:S01]  /*0460*/  IMAD.MOV.U32 R0, RZ, RZ, 0x2f800000 ;  /* 0x2f800000ff007424 */ /* 0x000fe200078e00ff */
[----:B------:R-:W1:Y:S01]  /*0470*/  LDCU.64 UR4, c[0x0][0x358] ;  /* 0x00006b00ff0477ac */ /* 0x000e620008000a00 */
[----:B------:R-:W-:Y:S02]  /*0480*/  BSSY.RECONVERGENT B0, `(.L_x_3) ;  /* 0x0000012000007945 */ /* 0x000fe40003800200 */
[----:B------:R-:W-:-:S05]  /*0490*/  FFMA R7, R7, R0, 1.1641532182693481445e-10 ;  /* 0x2f00000007077423 */ /* 0x000fca0000000000 */
[----:B0-----:R-:W-:Y:S01]  /*04a0*/  FSETP.GT.AND P0, PT, R7, R4, PT ;  /* 0x000000040700720b */ /* 0x001fe20003f04000 */
[----:B------:R-:W-:-:S12]  /*04b0*/  IMAD.MOV.U32 R7, RZ, RZ, RZ ;  /* 0x000000ffff077224 */ /* 0x000fd800078e00ff */
[----:B-1----:R-:W-:Y:S05]  /*04c0*/  @!P0 BRA `(.L_x_4) ;  /* 0x0000000000348947 */ /* 0x002fea0003800000 */
[----:B------:R-:W-:-:S05]  /*04d0*/  FADD R0, -R4, 1 ;  /* 0x3f80000004007421 */ /* 0x000fca0000000100 */
[----:B------:R-:W-:-:S04]  /*04e0*/  IADD3 R3, PT, PT, R0, 0x1800000, RZ ;  /* 0x0180000000037810 */ /* 0x000fc80007ffe0ff */
[----:B------:R-:W-:-:S04]  /*04f0*/  LOP3.LUT R3, R3, 0x7f800000, RZ, 0xc0, !PT ;  /* 0x7f80000003037812 */ /* 0x000fc800078ec0ff */
[----:B------:R-:W-:-:S13]  /*0500*/  ISETP.GT.U32.AND P0, PT, R3, 0x1ffffff, PT ;  /* 0x01ffffff0300780c */ /* 0x000fda0003f04070 */
[----:B------:R-:W-:Y:S05]  /*0510*/  @P0 BRA `(.L_x_5) ;  /* 0x0000000000100947 */ /* 0x000fea0003800000 */
[----:B------:R-:W-:-:S07]  /*0520*/  MOV R4, 0x540 ;  /* 0x0000054000047802 */ /* 0x000fce0000000f00 */
[----:B------:R-:W-:Y:S05]  /*0530*/  CALL.REL.NOINC `($__internal_0_$__cuda_sm20_rcp_rn_f32_slowpath) ;  /* 0x00000000002c7944 */ /* 0x000fea0003c00000 */
[----:B------:R-:W-:Y:S01]  /*0540*/  IMAD.MOV.U32 R7, RZ, RZ, R3 ;  /* 0x000000ffff077224 */ /* 0x000fe200078e0003 */
[----:B------:R-:W-:Y:S06]  /*0550*/  BRA `(.L_x_4) ;  /* 0x0000000000107947 */ /* 0x000fec0003800000 */
.L_x_5:
[----:B------:R-:W0:Y:S02]  /*0560*/  MUFU.RCP R7, R0 ;  /* 0x0000000000077308 */ /* 0x000e240000001000 */
[----:B0-----:R-:W-:-:S04]  /*0570*/  FFMA R3, R0, R7, -1 ;  /* 0xbf80000000037423 */ /* 0x001fc80000000007 */
[----:B------:R-:W-:-:S04]  /*0580*/  FADD.FTZ R4, -R3, -RZ ;  /* 0x800000ff03047221 */ /* 0x000fc80000010100 */
[----:B------:R-:W-:-:S07]  /*0590*/  FFMA R7, R7, R4, R7 ;  /* 0x0000000407077223 */ /* 0x000fce0000000007 */
.L_x_4:
[----:B------:R-:W-:Y:S05]  /*05a0*/  BSYNC.RECONVERGENT B0 ;  /* 0x0000000000007941 */ /* 0x000fea0003800200 */
.L_x_3:
[----:B------:R-:W0:Y:S02]  /*05b0*/  LDC.64 R4, c[0x0][0x380] ;  /* 0x0000e000ff047b82 */ /* 0x000e240000000a00 */
[----:B0-----:R-:W-:-:S05]  /*05c0*/  IMAD.WIDE.U32 R2, R2, 0x4, R4 ;  /* 0x0000000402027825 */ /* 0x001fca00078e0004 */
[----:B------:R-:W-:Y:S01]  /*05d0*/  STG.E desc[UR4][R2.64], R7 ;  /* 0x0000000702007986 */ /* 0x000fe2000c101904 */
[----:B------:R-:W-:Y:S05]  /*05e0*/  EXIT ;  /* 0x000000000000794d */ /* 0x000fea0003800000 */
        .weak           $__internal_0_$__cuda_sm20_rcp_rn_f32_slowpath
        .type           $__internal_0_$__cuda_sm20_rcp_rn_f32_slowpath,@function
        .size           $__internal_0_$__cuda_sm20_rcp_rn_f32_slowpath,(.L_x_10 - $__internal_0_$__cuda_sm20_rcp_rn_f32_slowpath)
$__internal_0_$__cuda_sm20_rcp_rn_f32_slowpath:
[----:B------:R-:W-:-:S05]  /*05f0*/  IMAD.SHL.U32 R3, R0, 0x2, RZ ;  /* 0x0000000200037824 */ /* 0x000fca00078e00ff */
[----:B------:R-:W-:-:S04]  /*0600*/  SHF.R.U32.HI R3, RZ, 0x18, R3 ;  /* 0x00000018ff037819 */ /* 0x000fc80000011603 */
[----:B------:R-:W-:-:S13]  /*0610*/  ISETP.NE.U32.AND P0, PT, R3, RZ, PT ;  /* 0x000000ff0300720c */ /* 0x000fda0003f05070 */
[----:B------:R-:W-:Y:S05]  /*0620*/  @P0 BRA `(.L_x_6) ;  /* 0x00000000002c0947 */ /* 0x000fea0003800000 */
[----:B------:R-:W-:-:S05]  /*0630*/  IMAD.SHL.U32 R3, R0, 0x2, RZ ;  /* 0x0000000200037824 */ /* 0x000fca00078e00ff */
[----:B------:R-:W-:-:S13]  /*0640*/  ISETP.NE.AND P0, PT, R3, RZ, PT ;  /* 0x000000ff0300720c */ /* 0x000fda0003f05270 */
[----:B------:R2:W3:Y:S01]  /*0650*/  @!P0 MUFU.RCP R3, R0 ;  /* 0x0000000000038308 */ /* 0x0004e20000001000 */
[----:B------:R-:W-:Y:S05]  /*0660*/  @!P0 BRA `(.L_x_7) ;  /* 0x0000000000a48947 */ /* 0x000fea0003800000 */
[----:B------:R-:W-:-:S04]  /*0670*/  FFMA R5, R0, 1.84467440737095516160e+19, RZ ;  /* 0x5f80000000057823 */ /* 0x000fc800000000ff */
[----:B--2---:R-:W3:Y:S02]  /*0680*/  MUFU.RCP R0, R5 ;  /* 0x0000000500007308 */ /* 0x004ee40000001000 */
[----:B---3--:R-:W-:-:S04]  /*0690*/  FFMA R3, R5, R0, -1 ;  /* 0xbf80000005037423 */ /* 0x008fc80000000000 */
[----:B------:R-:W-:-:S04]  /*06a0*/  FADD.FTZ R3, -R3, -RZ ;  /* 0x800000ff03037221 */ /* 0x000fc80000010100 */
[----:B------:R-:W-:-:S04]  /*06b0*/  FFMA R0, R0, R3, R0 ;  /* 0x0000000300007223 */ /* 0x000fc80000000000 */
[----:B------:R-:W-:Y:S01]  /*06c0*/  FFMA R3, R0, 1.84467440737095516160e+19, RZ ;  /* 0x5f80000000037823 */ /* 0x000fe200000000ff */
[----:B------:R-:W-:Y:S06]  /*06d0*/  BRA `(.L_x_7) ;  /* 0x0000000000887947 */ /* 0x000fec0003800000 */
.L_x_6:
[----:B------:R-:W-:-:S04]  /*06e0*/  IADD3 R5, PT, PT, R3, -0xfd, RZ ;  /* 0xffffff0303057810 */ /* 0x000fc80007ffe0ff */
[----:B------:R-:W-:-:S13]  /*06f0*/  ISETP.GT.U32.AND P0, PT, R5, 0x1, PT ;  /* 0x000000010500780c */ /* 0x000fda0003f04070 */
[----:B------:R-:W-:Y:S05]  /*0700*/  @P0 BRA `(.L_x_8) ;  /* 0x0000000000780947 */ /* 0x000fea0003800000 */
[----:B------:R-:W-:Y:S01]  /*0710*/  LOP3.LUT R6, R0, 0x7fffff, RZ, 0xc0, !PT ;  /* 0x007fffff00067812 */ /* 0x000fe200078ec0ff */
[----:B------:R-:W-:Y:S02]  /*0720*/  IMAD.MOV.U32 R10, RZ, RZ, 0x3 ;  /* 0x00000003ff0a7424 */ /* 0x000fe400078e00ff */
[----:B------:R-:W-:Y:S01]  /*0730*/  VIADD R3, R3, 0xffffff04 ;  /* 0xffffff0403037836 */ /* 0x000fe20000000000 */
[----:B------:R-:W-:Y:S02]  /*0740*/  LOP3.LUT R6, R6, 0x3f800000, RZ, 0xfc, !PT ;  /* 0x3f80000006067812 */ /* 0x000fe400078efcff */
[----:B------:R-:W-:Y:S02]  /*0750*/  SHF.L.U32 R11, R10, R5, RZ ;  /* 0x000000050a0b7219 */ /* 0x000fe400000006ff */
[----:B------:R-:W0:Y:S02]  /*0760*/  MUFU.RCP R7, R6 ;  /* 0x0000000600077308 */ /* 0x000e240000001000 */
[----:B0-----:R-:W-:-:S04]  /*0770*/  FFMA R8, R6, R7, -1 ;  /* 0xbf80000006087423 */ /* 0x001fc80000000007 */
[----:B------:R-:W-:-:S04]  /*0780*/  FADD.FTZ R8, -R8, -RZ ;  /* 0x800000ff08087221 */ /* 0x000fc80000010100 */
[CCC-:B------:R-:W-:Y:S01]  /*0790*/  FFMA.RM R9, R7.reuse, R8.reuse, R7.reuse ;  /* 0x0000000807097223 */ /* 0x1c0fe20000004007 */
[----:B------:R-:W-:-:S04]  /*07a0*/  FFMA.RP R8, R7, R8, R7 ;  /* 0x0000000807087223 */ /* 0x000fc80000008007 */
[C---:B------:R-:W-:Y:S02]  /*07b0*/  LOP3.LUT R7, R9.reuse, 0x7fffff, RZ, 0xc0, !PT ;  /* 0x007fffff09077812 */ /* 0x040fe400078ec0ff */
[----:B------:R-:W-:Y:S02]  /*07c0*/  FSETP.NEU.FTZ.AND P0, PT, R9, R8, PT ;  /* 0x000000080900720b */ /* 0x000fe40003f1d000 */
[----:B------:R-:W-:Y:S02]  /*07d0*/  LOP3.LUT R8, R7, 0x800000, RZ, 0xfc, !PT ;  /* 0x0080000007087812 */ /* 0x000fe400078efcff */
[----:B------:R-:W-:Y:S02]  /*07e0*/  SEL R7, RZ, 0xffffffff, !P0 ;  /* 0xffffffffff077807 */ /* 0x000fe40004000000 */
[----:B------:R-:W-:Y:S02]  /*07f0*/  LOP3.LUT R6, R11, R8, RZ, 0xc0, !PT ;  /* 0x000000080b067212 */ /* 0x000fe400078ec0ff */
[----:B------:R-:W-:Y:S01]  /*0800*/  SHF.R.U32.HI R3, RZ, R3, R8 ;  /* 0x00000003ff037219 */ /* 0x000fe20000011608 */
[----:B------:R-:W-:Y:S01]  /*0810*/  IMAD.MOV R7, RZ, RZ, -R7 ;  /* 0x000000ffff077224 */ /* 0x000fe200078e0a07 */
[----:B------:R-:W-:-:S04]  /*0820*/  SHF.R.U32.HI R6, RZ, R5, R6 ;  /* 0x00000005ff067219 */ /* 0x000fc80000011606 */
[----:B------:R-:W-:Y:S02]  /*0830*/  LOP3.LUT P1, RZ, R7, R5, R8, 0xf8, !PT ;  /* 0x0000000507ff7212 */ /* 0x000fe4000782f808 */
[C---:B------:R-:W-:Y:S02]  /*0840*/  LOP3.LUT P0, RZ, R6.reuse, 0x1, RZ, 0xc0, !PT ;  /* 0x0000000106ff7812 */ /* 0x040fe4000780c0ff */
[----:B------:R-:W-:-:S04]  /*0850*/  LOP3.LUT P2, RZ, R6, 0x2, RZ, 0xc0, !PT ;  /* 0x0000000206ff7812 */ /* 0x000fc8000784c0ff */
[----:B------:R-:W-:Y:S02]  /*0860*/  PLOP3.LUT P0, PT, P0, P1, P2, 0xe0, 0x0 ;  /* 0x000000000000781c */ /* 0x000fe40000703c20 */
[----:B------:R-:W-:Y:S02]  /*0870*/  LOP3.LUT P1, RZ, R0, 0x7fffff, RZ, 0xc0, !PT ;  /* 0x007fffff00ff7812 */ /* 0x000fe4000782c0ff */
[----:B------:R-:W-:-:S04]  /*0880*/  SEL R5, RZ, 0x1, !P0 ;  /* 0x00000001ff057807 */ /* 0x000fc80004000000 */
[----:B------:R-:W-:-:S04]  /*0890*/  IADD3 R5, PT, PT, -R5, RZ, RZ ;  /* 0x000000ff05057210 */ /* 0x000fc80007ffe1ff */
[----:B------:R-:W-:-:S13]  /*08a0*/  ISETP.GE.AND P0, PT, R5, RZ, PT ;  /* 0x000000ff0500720c */ /* 0x000fda0003f06270 */
[----:B------:R-:W-:-:S05]  /*08b0*/  @!P0 VIADD R3, R3, 0x1 ;  /* 0x0000000103038836 */ /* 0x000fca0000000000 */
[----:B------:R-:W-:-:S04]  /*08c0*/  @!P1 SHF.L.U32 R3, R3, 0x1, RZ ;  /* 0x0000000103039819 */ /* 0x000fc800000006ff */
[----:B------:R-:W-:Y:S01]  /*08d0*/  LOP3.LUT R3, R3, 0x80000000, R0, 0xf8, !PT ;  /* 0x8000000003037812 */ /* 0x000fe200078ef800 */
[----:B------:R-:W-:Y:S06]  /*08e0*/  BRA `(.L_x_7) ;  /* 0x0000000000047947 */ /* 0x000fec0003800000 */
.L_x_8:
[----:B------:R0:W1:Y:S02]  /*08f0*/  MUFU.RCP R3, R0 ;  /* 0x0000000000037308 */ /* 0x0000640000001000 */
.L_x_7:
[----:B------:R-:W-:-:S04]  /*0900*/  IMAD.MOV.U32 R5, RZ, RZ, 0x0 ;  /* 0x00000000ff057424 */ /* 0x000fc800078e00ff */
[----:B0123--:R-:W-:Y:S05]  /*0910*/  RET.REL.NODEC R4 `(_Z15initDropoutMaskPfjjfj) ;  /* 0xfffffff404b87950 */ /* 0x00ffea0003c3ffff */
.L_x_9:
        /* <DEDUP_REMOVED lines=14> */
.L_x_10:


//--------------------- .nv.global.init           --------------------------
	.section	.nv.global.init,"aw",@progbits
	.align	4
.nv.global.init:
	.type		mrg32k3aM1SubSeq,@object
	.size		mrg32k3aM1SubSeq,(mrg32k3aM2SubSeq - mrg32k3aM1SubSeq)
mrg32k3aM1SubSeq:
        /*0000*/ 	.byte	0x0b, 0xcc, 0xee, 0x04, 0x73, 0x29, 0x8b, 0x6f, 0xf6, 0x53, 0x03, 0xf6, 0x23, 0xf6, 0xea, 0xda
        /* <DEDUP_REMOVED lines=125> */
	.type		mrg32k3aM2SubSeq,@object
	.size		mrg32k3aM2SubSeq,(mrg32k3aM1 - mrg32k3aM2SubSeq)
mrg32k3aM2SubSeq:
        /* <DEDUP_REMOVED lines=126> */
	.type		mrg32k3aM1,@object
	.size		mrg32k3aM1,(mrg32k3aM1Seq - mrg32k3aM1)
mrg32k3aM1:
        /* <DEDUP_REMOVED lines=144> */
	.type		mrg32k3aM1Seq,@object
	.size		mrg32k3aM1Seq,(mrg32k3aM2 - mrg32k3aM1Seq)
mrg32k3aM1Seq:
        /* <DEDUP_REMOVED lines=144> */
	.type		mrg32k3aM2,@object
	.size		mrg32k3aM2,(mrg32k3aM2Seq - mrg32k3aM2)
mrg32k3aM2:
        /* <DEDUP_REMOVED lines=144> */
	.type		mrg32k3aM2Seq,@object
	.size		mrg32k3aM2Seq,(precalc_xorwow_matrix - mrg32k3aM2Seq)
mrg32k3aM2Seq:
        /* <DEDUP_REMOVED lines=144> */
	.type		precalc_xorwow_matrix,@object
	.size		precalc_xorwow_matrix,(precalc_xorwow_offset_matrix - precalc_xorwow_matrix)
precalc_xorwow_matrix:
        /* <DEDUP_REMOVED lines=6400> */
	.type		precalc_xorwow_offset_matrix,@object
	.size		precalc_xorwow_offset_matrix,(.L_1 - precalc_xorwow_offset_matrix)
precalc_xorwow_offset_matrix:
        /* <DEDUP_REMOVED lines=6400> */
.L_1:


//--------------------- .nv.shared.reserved.0     --------------------------
	.section	.nv.shared.reserved.0,"aw",@nobits
	.weak		__nv_reservedSMEM_offset_0_alias
	.size		__nv_reservedSMEM_offset_0_alias, 0, 64
	.other		__nv_reservedSMEM_offset_0_alias,@"STO_CUDA_RESERVED_SHARED STV_DEFAULT"
__nv_reservedSMEM_offset_0_alias:
	.zero		0
	.zero		64


//--------------------- .nv.constant0._Z10clearValuePffj --------------------------
	.section	.nv.constant0._Z10clearValuePffj,"a",@progbits
	.sectionflags	@""
	.align	4
.nv.constant0._Z10clearValuePffj:
	.zero		912


//--------------------- .nv.constant0._Z15initDropoutMaskPfjjfj --------------------------
	.section	.nv.constant0._Z15initDropoutMaskPfjjfj,"a",@progbits
	.sectionflags	@""
	.align	4
.nv.constant0._Z15initDropoutMaskPfjjfj:
	.zero		920


//--------------------- SYMBOLS --------------------------

	.type		.nv.reservedSmem.offset0,@object
	.size		.nv.reservedSmem.offset0,0x4
